//
// Generated by NVIDIA NVVM Compiler
//
// Compiler Build ID: CL-36424714
// Cuda compilation tools, release 13.0, V13.0.88
// Based on NVVM 20.0.0
//

.version 9.0
.target sm_100
.address_size 64

	// .globl	_Z18emb_kernel_cu_fp32iiiPKiPKfPf

.visible .entry _Z18emb_kernel_cu_fp32iiiPKiPKfPf(
	.param .u32 _Z18emb_kernel_cu_fp32iiiPKiPKfPf_param_0,
	.param .u32 _Z18emb_kernel_cu_fp32iiiPKiPKfPf_param_1,
	.param .u32 _Z18emb_kernel_cu_fp32iiiPKiPKfPf_param_2,
	.param .u64 .ptr .align 1 _Z18emb_kernel_cu_fp32iiiPKiPKfPf_param_3,
	.param .u64 .ptr .align 1 _Z18emb_kernel_cu_fp32iiiPKiPKfPf_param_4,
	.param .u64 .ptr .align 1 _Z18emb_kernel_cu_fp32iiiPKiPKfPf_param_5
)
{
	.reg .pred 	%p<5>;
	.reg .b32 	%r<13>;
	.reg .b32 	%f<2>;
	.reg .b64 	%rd<18>;

	ld.param.u32 	%r9, [_Z18emb_kernel_cu_fp32iiiPKiPKfPf_param_0];
	ld.param.u32 	%r11, [_Z18emb_kernel_cu_fp32iiiPKiPKfPf_param_1];
	ld.param.u32 	%r10, [_Z18emb_kernel_cu_fp32iiiPKiPKfPf_param_2];
	ld.param.u64 	%rd5, [_Z18emb_kernel_cu_fp32iiiPKiPKfPf_param_3];
	ld.param.u64 	%rd6, [_Z18emb_kernel_cu_fp32iiiPKiPKfPf_param_4];
	ld.param.u64 	%rd7, [_Z18emb_kernel_cu_fp32iiiPKiPKfPf_param_5];
	mov.u32 	%r1, %ctaid.x;
	setp.ge.s32 	%p1, %r1, %r11;
	@%p1 bra 	$L__BB0_5;
	cvta.to.global.u64 	%rd8, %rd5;
	mul.wide.u32 	%rd9, %r1, 4;
	add.s64 	%rd10, %rd8, %rd9;
	ld.global.u32 	%r2, [%rd10];
	setp.ge.s32 	%p2, %r2, %r9;
	@%p2 bra 	$L__BB0_5;
	mul.lo.s32 	%r3, %r10, %r1;
	mul.lo.s32 	%r4, %r2, %r10;
	mov.u32 	%r12, %tid.x;
	setp.ge.s32 	%p3, %r12, %r10;
	@%p3 bra 	$L__BB0_5;
	mov.u32 	%r6, %ntid.x;
	cvta.to.global.u64 	%rd1, %rd6;
	cvta.to.global.u64 	%rd2, %rd7;
	cvt.s64.s32 	%rd3, %r4;
	cvt.s64.s32 	%rd4, %r3;
$L__BB0_4:
	cvt.s64.s32 	%rd11, %r12;
	add.s64 	%rd12, %rd11, %rd3;
	shl.b64 	%rd13, %rd12, 2;
	add.s64 	%rd14, %rd1, %rd13;
	ld.global.f32 	%f1, [%rd14];
	add.s64 	%rd15, %rd11, %rd4;
	shl.b64 	%rd16, %rd15, 2;
	add.s64 	%rd17, %rd2, %rd16;
	st.global.f32 	[%rd17], %f1;
	add.s32 	%r12, %r12, %r6;
	setp.lt.s32 	%p4, %r12, %r10;
	@%p4 bra 	$L__BB0_4;
$L__BB0_5:
	ret;

}


// ===== COMPILED SASS (sm_100) =====

	.target	sm_100

	.elftype	@"ET_EXEC"


//--------------------- .note.nv.tkinfo           --------------------------
	.section	.note.nv.tkinfo,"",@"SHT_NOTE"
	.sectionflags	@"SHF_NOTE_NV_TKINFO"
	.tkinfo
        /*0018*/ 	.word	0x00000002
        /*0030*/ 	.string	""
        /*0030*/ 	.string	"ptxas"
        /*0030*/ 	.string	"Cuda compilation tools, release 13.0, V13.0.88"
        /*0030*/ 	.string	"Build cuda_13.0.r13.0/compiler.36424714_0"
        /*0030*/ 	.string	"-arch sm_100 -m 64 "



//--------------------- .note.nv.cuinfo           --------------------------
	.section	.note.nv.cuinfo,"",@"SHT_NOTE"
	.sectionflags	@"SHF_NOTE_NV_CUINFO"
        /*0018*/ 	.short	0x0002
        /*001a*/ 	.short	0x0064
        /*001c*/ 	.short	0x0082
	.zero		2


//--------------------- .nv.info                  --------------------------
	.section	.nv.info,"",@"SHT_CUDA_INFO"
	.align	4


	//----- nvinfo : EIATTR_REGCOUNT
	.align		4
        /*0000*/ 	.byte	0x04, 0x2f
        /*0002*/ 	.short	(.L_1 - .L_0)
	.align		4
.L_0:
        /*0004*/ 	.word	index@(_Z18emb_kernel_cu_fp32iiiPKiPKfPf)
        /*0008*/ 	.word	0x0000000b


	//----- nvinfo : EIATTR_FRAME_SIZE
	.align		4
.L_1:
        /*000c*/ 	.byte	0x04, 0x11
        /*000e*/ 	.short	(.L_3 - .L_2)
	.align		4
.L_2:
        /*0010*/ 	.word	index@(_Z18emb_kernel_cu_fp32iiiPKiPKfPf)
        /*0014*/ 	.word	0x00000000


	//----- nvinfo : EIATTR_MIN_STACK_SIZE
	.align		4
.L_3:
        /*0018*/ 	.byte	0x04, 0x12
        /*001a*/ 	.short	(.L_5 - .L_4)
	.align		4
.L_4:
        /*001c*/ 	.word	index@(_Z18emb_kernel_cu_fp32iiiPKiPKfPf)
        /*0020*/ 	.word	0x00000000
.L_5:


//--------------------- .nv.compat                --------------------------
	.section	.nv.compat,"",@"SHT_CUDA_COMPAT_INFO"
	.align	4
        /*0000*/ 	.byte	0x02, 0x09, 0x00, 0x00, 0x02, 0x02, 0x01, 0x00, 0x02, 0x05, 0x05, 0x00, 0x03, 0x07, 0x01, 0x01
        /*0010*/ 	.byte	0x02, 0x03, 0x00, 0x00, 0x02, 0x06, 0x01, 0x00, 0x04, 0x0b, 0x08, 0x00, 0x09, 0x00, 0x00, 0x00
        /*0020*/ 	.byte	0x00, 0x00, 0x00, 0x00


//--------------------- .nv.info._Z18emb_kernel_cu_fp32iiiPKiPKfPf --------------------------
	.section	.nv.info._Z18emb_kernel_cu_fp32iiiPKiPKfPf,"",@"SHT_CUDA_INFO"
	.sectionflags	@""
	.align	4


	//----- nvinfo : EIATTR_CUDA_API_VERSION
	.align		4
        /*0000*/ 	.byte	0x04, 0x37
        /*0002*/ 	.short	(.L_7 - .L_6)
.L_6:
        /*0004*/ 	.word	0x00000082


	//----- nvinfo : EIATTR_KPARAM_INFO
	.align		4
.L_7:
        /*0008*/ 	.byte	0x04, 0x17
        /*000a*/ 	.short	(.L_9 - .L_8)
.L_8:
        /*000c*/ 	.word	0x00000000
        /*0010*/ 	.short	0x0005
        /*0012*/ 	.short	0x0020
        /*0014*/ 	.byte	0x00, 0xf5, 0x21, 0x00


	//----- nvinfo : EIATTR_KPARAM_INFO
	.align		4
.L_9:
        /*0018*/ 	.byte	0x04, 0x17
        /*001a*/ 	.short	(.L_11 - .L_10)
.L_10:
        /*001c*/ 	.word	0x00000000
        /*0020*/ 	.short	0x0004
        /*0022*/ 	.short	0x0018
        /*0024*/ 	.byte	0x00, 0xf5, 0x21, 0x00


	//----- nvinfo : EIATTR_KPARAM_INFO
	.align		4
.L_11:
        /*0028*/ 	.byte	0x04, 0x17
        /*002a*/ 	.short	(.L_13 - .L_12)
.L_12:
        /*002c*/ 	.word	0x00000000
        /*0030*/ 	.short	0x0003
        /*0032*/ 	.short	0x0010
        /*0034*/ 	.byte	0x00, 0xf5, 0x21, 0x00


	//----- nvinfo : EIATTR_KPARAM_INFO
	.align		4
.L_13:
        /*0038*/ 	.byte	0x04, 0x17
        /*003a*/ 	.short	(.L_15 - .L_14)
.L_14:
        /*003c*/ 	.word	0x00000000
        /*0040*/ 	.short	0x0002
        /*0042*/ 	.short	0x0008
        /*0044*/ 	.byte	0x00, 0xf0, 0x11, 0x00


	//----- nvinfo : EIATTR_KPARAM_INFO
	.align		4
.L_15:
        /*0048*/ 	.byte	0x04, 0x17
        /*004a*/ 	.short	(.L_17 - .L_16)
.L_16:
        /*004c*/ 	.word	0x00000000
        /*0050*/ 	.short	0x0001
        /*0052*/ 	.short	0x0004
        /*0054*/ 	.byte	0x00, 0xf0, 0x11, 0x00


	//----- nvinfo : EIATTR_KPARAM_INFO
	.align		4
.L_17:
        /*0058*/ 	.byte	0x04, 0x17
        /*005a*/ 	.short	(.L_19 - .L_18)
.L_18:
        /*005c*/ 	.word	0x00000000
        /*0060*/ 	.short	0x0000
        /*0062*/ 	.short	0x0000
        /*0064*/ 	.byte	0x00, 0xf0, 0x11, 0x00


	//----- nvinfo : EIATTR_SPARSE_MMA_MASK
	.align		4
.L_19:
        /*0068*/ 	.byte	0x03, 0x50
        /*006a*/ 	.short	0x0000


	//----- nvinfo : EIATTR_MAXREG_COUNT
	.align		4
        /*006c*/ 	.byte	0x03, 0x1b
        /*006e*/ 	.short	0x00ff


	//----- nvinfo : EIATTR_MERCURY_ISA_VERSION
	.align		4
        /*0070*/ 	.byte	0x03, 0x5f
        /*0072*/ 	.short	0x0101


	//----- nvinfo : EIATTR_VRC_CTA_INIT_COUNT
	.align		4
        /*0074*/ 	.byte	0x02, 0x4a
	.zero		1
	.zero		1


	//----- nvinfo : EIATTR_EXIT_INSTR_OFFSETS
	.align		4
        /*0078*/ 	.byte	0x04, 0x1c
        /*007a*/ 	.short	(.L_21 - .L_20)


	//   ....[0]....
.L_20:
        /*007c*/ 	.word	0x00000040


	//   ....[1]....
        /*0080*/ 	.word	0x000000b0


	//   ....[2]....
        /*0084*/ 	.word	0x000000f0


	//   ....[3]....
        /*0088*/ 	.word	0x00000230


	//----- nvinfo : EIATTR_CRS_STACK_SIZE
	.align		4
.L_21:
        /*008c*/ 	.byte	0x04, 0x1e
        /*008e*/ 	.short	(.L_23 - .L_22)
.L_22:
        /*0090*/ 	.word	0x00000000


	//----- nvinfo : EIATTR_CBANK_PARAM_SIZE
	.align		4
.L_23:
        /*0094*/ 	.byte	0x03, 0x19
        /*0096*/ 	.short	0x0028


	//----- nvinfo : EIATTR_PARAM_CBANK
	.align		4
        /*0098*/ 	.byte	0x04, 0x0a
        /*009a*/ 	.short	(.L_25 - .L_24)
	.align		4
.L_24:
        /*009c*/ 	.word	index@(.nv.constant0._Z18emb_kernel_cu_fp32iiiPKiPKfPf)
        /*00a0*/ 	.short	0x0380
        /*00a2*/ 	.short	0x0028


	//----- nvinfo : EIATTR_SW_WAR
	.align		4
.L_25:
        /*00a4*/ 	.byte	0x04, 0x36
        /*00a6*/ 	.short	(.L_27 - .L_26)
.L_26:
        /*00a8*/ 	.word	0x00000008
.L_27:


//--------------------- .nv.callgraph             --------------------------
	.section	.nv.callgraph,"",@"SHT_CUDA_CALLGRAPH"
	.align	4
	.sectionentsize	8
	.align		4
        /*0000*/ 	.word	0x00000000
	.align		4
        /*0004*/ 	.word	0xffffffff
	.align		4
        /*0008*/ 	.word	0x00000000
	.align		4
        /*000c*/ 	.word	0xfffffffe
	.align		4
        /*0010*/ 	.word	0x00000000
	.align		4
        /*0014*/ 	.word	0xfffffffd
	.align		4
        /*0018*/ 	.word	0x00000000
	.align		4
        /*001c*/ 	.word	0xfffffffc


//--------------------- .text._Z18emb_kernel_cu_fp32iiiPKiPKfPf --------------------------
	.section	.text._Z18emb_kernel_cu_fp32iiiPKiPKfPf,"ax",@progbits
	.align	128
        .global         _Z18emb_kernel_cu_fp32iiiPKiPKfPf
        .type           _Z18emb_kernel_cu_fp32iiiPKiPKfPf,@function
        .size           _Z18emb_kernel_cu_fp32iiiPKiPKfPf,(.L_x_2 - _Z18emb_kernel_cu_fp32iiiPKiPKfPf)
        .other          _Z18emb_kernel_cu_fp32iiiPKiPKfPf,@"STO_CUDA_ENTRY STV_DEFAULT"
_Z18emb_kernel_cu_fp32iiiPKiPKfPf:
.text._Z18emb_kernel_cu_fp32iiiPKiPKfPf:
[----:B------:R-:W-:Y:S01]  /*0000*/  LDC R1, c[0x0][0x37c] ;  /* 0x0000df00ff017b82 */ /* 0x000fe20000000800 */
[----:B------:R-:W0:Y:S01]  /*0010*/  S2R R5, SR_CTAID.X ;  /* 0x0000000000057919 */ /* 0x000e220000002500 */
[----:B------:R-:W0:Y:S02]  /*0020*/  LDCU UR4, c[0x0][0x384] ;  /* 0x00007080ff0477ac */ /* 0x000e240008000800 */
[----:B0-----:R-:W-:-:S13]  /*0030*/  ISETP.GE.AND P0, PT, R5, UR4, PT ;  /* 0x0000000405007c0c */ /* 0x001fda000bf06270 */
[----:B------:R-:W-:Y:S05]  /*0040*/  @P0 EXIT ;  /* 0x000000000000094d */ /* 0x000fea0003800000 */
[----:B------:R-:W0:Y:S01]  /*0050*/  LDC.64 R2, c[0x0][0x390] ;  /* 0x0000e400ff027b82 */ /* 0x000e220000000a00 */
[----:B------:R-:W1:Y:S01]  /*0060*/  LDCU.64 UR4, c[0x0][0x358] ;  /* 0x00006b00ff0477ac */ /* 0x000e620008000a00 */
[----:B------:R-:W2:Y:S01]  /*0070*/  LDCU UR6, c[0x0][0x380] ;  /* 0x00007000ff0677ac */ /* 0x000ea20008000800 */
[----:B0-----:R-:W-:-:S06]  /*0080*/  IMAD.WIDE.U32 R2, R5, 0x4, R2 ;  /* 0x0000000405027825 */ /* 0x001fcc00078e0002 */
[----:B-1----:R-:W2:Y:S02]  /*0090*/  LDG.E R2, desc[UR4][R2.64] ;  /* 0x0000000402027981 */ /* 0x002ea4000c1e1900 */
[----:B--2---:R-:W-:-:S13]  /*00a0*/  ISETP.GE.AND P0, PT, R2, UR6, PT ;  /* 0x0000000602007c0c */ /* 0x004fda000bf06270 */
[----:B------:R-:W-:Y:S05]  /*00b0*/  @P0 EXIT ;  /* 0x000000000000094d */ /* 0x000fea0003800000 */
[----:B------:R-:W0:Y:S01]  /*00c0*/  S2R R7, SR_TID.X ;  /* 0x0000000000077919 */ /* 0x000e220000002100 */
[----:B------:R-:W0:Y:S02]  /*00d0*/  LDCU UR7, c[0x0][0x388] ;  /* 0x00007100ff0777ac */ /* 0x000e240008000800 */
[----:B0-----:R-:W-:-:S13]  /*00e0*/  ISETP.GE.AND P0, PT, R7, UR7, PT ;  /* 0x0000000707007c0c */ /* 0x001fda000bf06270 */
[----:B------:R-:W-:Y:S05]  /*00f0*/  @P0 EXIT ;  /* 0x000000000000094d */ /* 0x000fea0003800000 */
[----:B------:R-:W-:Y:S01]  /*0100*/  IMAD R0, R5, UR7, RZ ;  /* 0x0000000705007c24 */ /* 0x000fe2000f8e02ff */
[----:B------:R-:W0:Y:S01]  /*0110*/  LDCU UR6, c[0x0][0x360] ;  /* 0x00006c00ff0677ac */ /* 0x000e220008000800 */
[----:B------:R-:W-:Y:S01]  /*0120*/  IMAD R6, R2, UR7, RZ ;  /* 0x0000000702067c24 */ /* 0x000fe2000f8e02ff */
[----:B------:R-:W1:Y:S01]  /*0130*/  LDCU.64 UR8, c[0x0][0x398] ;  /* 0x00007300ff0877ac */ /* 0x000e620008000a00 */
[----:B------:R-:W2:Y:S05]  /*0140*/  LDCU.64 UR10, c[0x0][0x3a0] ;  /* 0x00007400ff0a77ac */ /* 0x000eaa0008000a00 */
.L_x_0:
[----:B---3--:R-:W-:Y:S02]  /*0150*/  SHF.R.S32.HI R5, RZ, 0x1f, R7 ;  /* 0x0000001fff057819 */ /* 0x008fe40000011407 */
[----:B------:R-:W-:-:S04]  /*0160*/  IADD3 R3, P0, PT, R6, R7, RZ ;  /* 0x0000000706037210 */ /* 0x000fc80007f1e0ff */
[----:B------:R-:W-:Y:S02]  /*0170*/  LEA.HI.X.SX32 R4, R6, R5, 0x1, P0 ;  /* 0x0000000506047211 */ /* 0x000fe400000f0eff */
[----:B-1----:R-:W-:-:S04]  /*0180*/  LEA R2, P0, R3, UR8, 0x2 ;  /* 0x0000000803027c11 */ /* 0x002fc8000f8010ff */
[----:B------:R-:W-:-:S06]  /*0190*/  LEA.HI.X R3, R3, UR9, R4, 0x2, P0 ;  /* 0x0000000903037c11 */ /* 0x000fcc00080f1404 */
[----:B------:R-:W3:Y:S01]  /*01a0*/  LDG.E R3, desc[UR4][R2.64] ;  /* 0x0000000402037981 */ /* 0x000ee2000c1e1900 */
[----:B------:R-:W-:Y:S01]  /*01b0*/  IADD3 R8, P0, PT, R0, R7, RZ ;  /* 0x0000000700087210 */ /* 0x000fe20007f1e0ff */
[----:B0-----:R-:W-:-:S03]  /*01c0*/  VIADD R7, R7, UR6 ;  /* 0x0000000607077c36 */ /* 0x001fc60008000000 */
[----:B------:R-:W-:Y:S02]  /*01d0*/  LEA.HI.X.SX32 R5, R0, R5, 0x1, P0 ;  /* 0x0000000500057211 */ /* 0x000fe400000f0eff */
[----:B--2---:R-:W-:-:S04]  /*01e0*/  LEA R4, P0, R8, UR10, 0x2 ;  /* 0x0000000a08047c11 */ /* 0x004fc8000f8010ff */
[----:B------:R-:W-:Y:S02]  /*01f0*/  LEA.HI.X R5, R8, UR11, R5, 0x2, P0 ;  /* 0x0000000b08057c11 */ /* 0x000fe400080f1405 */
[----:B------:R-:W-:-:S03]  /*0200*/  ISETP.GE.AND P0, PT, R7, UR7, PT ;  /* 0x0000000707007c0c */ /* 0x000fc6000bf06270 */
[----:B---3--:R3:W-:Y:S10]  /*0210*/  STG.E desc[UR4][R4.64], R3 ;  /* 0x0000000304007986 */ /* 0x0087f4000c101904 */
[----:B------:R-:W-:Y:S05]  /*0220*/  @!P0 BRA `(.L_x_0) ;  /* 0xfffffffc00c88947 */ /* 0x000fea000383ffff */
[----:B------:R-:W-:Y:S05]  /*0230*/  EXIT ;  /* 0x000000000000794d */ /* 0x000fea0003800000 */
.L_x_1:
[----:B------:R-:W-:-:S00]  /*0240*/  BRA `(.L_x_1) ;  /* 0xfffffffc00fc7947 */ /* 0x000fc0000383ffff */
[----:B------:R-:W-:-:S00]  /*0250*/  NOP ;  /* 0x0000000000007918 */ /* 0x000fc00000000000 */
        /* <DEDUP_REMOVED lines=10> */
.L_x_2:


//--------------------- .nv.shared.reserved.0     --------------------------
	.section	.nv.shared.reserved.0,"aw",@nobits
	.weak		__nv_reservedSMEM_offset_0_alias
	.size		__nv_reservedSMEM_offset_0_alias, 0, 64
	.other		__nv_reservedSMEM_offset_0_alias,@"STO_CUDA_RESERVED_SHARED STV_DEFAULT"
__nv_reservedSMEM_offset_0_alias:
	.zero		0
	.zero		64


//--------------------- .nv.constant0._Z18emb_kernel_cu_fp32iiiPKiPKfPf --------------------------
	.section	.nv.constant0._Z18emb_kernel_cu_fp32iiiPKiPKfPf,"a",@progbits
	.sectionflags	@""
	.align	4
.nv.constant0._Z18emb_kernel_cu_fp32iiiPKiPKfPf:
	.zero		936


//--------------------- SYMBOLS --------------------------

	.type		.nv.reservedSmem.offset0,@object
	.size		.nv.reservedSmem.offset0,0x4
